	.headerflags	@"EF_CUDA_TEXMODE_UNIFIED EF_CUDA_64BIT_ADDRESS EF_CUDA_ACCELERATORS EF_CUDA_SM90 EF_CUDA_VIRTUAL_SM(EF_CUDA_SM90)"
	.elftype	@"ET_EXEC"


//--------------------- .nv.info                  --------------------------
	.section	.nv.info,"",@"SHT_CUDA_INFO"
	.align	4


	//----- nvinfo : EIATTR_REGCOUNT
	.align		4
        /*0000*/ 	.byte	0x04, 0x2f
        /*0002*/ 	.short	(.L_1 - .L_0)
	.align		4
.L_0:
        /*0004*/ 	.word	index@(triton_poi_fused_convolution_leaky_relu_3)
        /*0008*/ 	.word	0x0000000c


	//----- nvinfo : EIATTR_MIN_STACK_SIZE
	.align		4
.L_1:
        /*000c*/ 	.byte	0x04, 0x12
        /*000e*/ 	.short	(.L_3 - .L_2)
	.align		4
.L_2:
        /*0010*/ 	.word	index@(triton_poi_fused_convolution_leaky_relu_3)
        /*0014*/ 	.word	0x00000000


	//----- nvinfo : EIATTR_FRAME_SIZE
	.align		4
.L_3:
        /*0018*/ 	.byte	0x04, 0x11
        /*001a*/ 	.short	(.L_5 - .L_4)
	.align		4
.L_4:
        /*001c*/ 	.word	index@(triton_poi_fused_convolution_leaky_relu_3)
        /*0020*/ 	.word	0x00000000


	//----- nvinfo : EIATTR_MIN_STACK_SIZE
	.align		4
.L_5:
        /*0024*/ 	.byte	0x04, 0x12
        /*0026*/ 	.short	(.L_7 - .L_6)
	.align		4
.L_6:
        /*0028*/ 	.word	index@(triton_poi_fused_convolution_leaky_relu_3)
        /*002c*/ 	.word	0x00000000
.L_7:


//--------------------- .nv.info.triton_poi_fused_convolution_leaky_relu_3 --------------------------
	.section	.nv.info.triton_poi_fused_convolution_leaky_relu_3,"",@"SHT_CUDA_INFO"
	.sectionflags	@""
	.align	4


	//----- nvinfo : EIATTR_CUDA_API_VERSION
	.align		4
        /*0000*/ 	.byte	0x04, 0x37
        /*0002*/ 	.short	(.L_9 - .L_8)
.L_8:
        /*0004*/ 	.word	0x0000007c


	//----- nvinfo : EIATTR_KPARAM_INFO
	.align		4
.L_9:
        /*0008*/ 	.byte	0x04, 0x17
        /*000a*/ 	.short	(.L_11 - .L_10)
.L_10:
        /*000c*/ 	.word	0x00000000
        /*0010*/ 	.short	0x0002
        /*0012*/ 	.short	0x0010
        /*0014*/ 	.byte	0x00, 0xf0, 0x11, 0x00


	//----- nvinfo : EIATTR_KPARAM_INFO
	.align		4
.L_11:
        /*0018*/ 	.byte	0x04, 0x17
        /*001a*/ 	.short	(.L_13 - .L_12)
.L_12:
        /*001c*/ 	.word	0x00000000
        /*0020*/ 	.short	0x0001
        /*0022*/ 	.short	0x0008
        /*0024*/ 	.byte	0x00, 0xf4, 0x21, 0x00


	//----- nvinfo : EIATTR_KPARAM_INFO
	.align		4
.L_13:
        /*0028*/ 	.byte	0x04, 0x17
        /*002a*/ 	.short	(.L_15 - .L_14)
.L_14:
        /*002c*/ 	.word	0x00000000
        /*0030*/ 	.short	0x0000
        /*0032*/ 	.short	0x0000
        /*0034*/ 	.byte	0x00, 0xf4, 0x21, 0x00


	//----- nvinfo : EIATTR_SPARSE_MMA_MASK
	.align		4
.L_15:
        /*0038*/ 	.byte	0x03, 0x50
        /*003a*/ 	.short	0x0000


	//----- nvinfo : EIATTR_MAXREG_COUNT
	.align		4
        /*003c*/ 	.byte	0x03, 0x1b
        /*003e*/ 	.short	0x00ff


	//----- nvinfo : EIATTR_EXIT_INSTR_OFFSETS
	.align		4
        /*0040*/ 	.byte	0x04, 0x1c
        /*0042*/ 	.short	(.L_17 - .L_16)


	//   ....[0]....
.L_16:
        /*0044*/ 	.word	0x000001c0


	//----- nvinfo : EIATTR_REQNTID
	.align		4
.L_17:
        /*0048*/ 	.byte	0x04, 0x10
        /*004a*/ 	.short	(.L_19 - .L_18)
.L_18:
        /*004c*/ 	.word	0x00000080
        /*0050*/ 	.word	0x00000001
        /*0054*/ 	.word	0x00000001


	//----- nvinfo : EIATTR_CBANK_PARAM_SIZE
	.align		4
.L_19:
        /*0058*/ 	.byte	0x03, 0x19
        /*005a*/ 	.short	0x0014


	//----- nvinfo : EIATTR_PARAM_CBANK
	.align		4
        /*005c*/ 	.byte	0x04, 0x0a
        /*005e*/ 	.short	(.L_21 - .L_20)
	.align		4
.L_20:
        /*0060*/ 	.word	index@(.nv.constant0.triton_poi_fused_convolution_leaky_relu_3)
        /*0064*/ 	.short	0x0210
        /*0066*/ 	.short	0x0014


	//----- nvinfo : EIATTR_SW_WAR
	.align		4
.L_21:
        /*0068*/ 	.byte	0x04, 0x36
        /*006a*/ 	.short	(.L_23 - .L_22)
.L_22:
        /*006c*/ 	.word	0x00000008
.L_23:


//--------------------- .nv.callgraph             --------------------------
	.section	.nv.callgraph,"",@"SHT_CUDA_CALLGRAPH"
	.align	4
	.sectionentsize	8
	.align		4
        /*0000*/ 	.word	0x00000000
	.align		4
        /*0004*/ 	.word	0xffffffff
	.align		4
        /*0008*/ 	.word	0x00000000
	.align		4
        /*000c*/ 	.word	0xfffffffe
	.align		4
        /*0010*/ 	.word	0x00000000
	.align		4
        /*0014*/ 	.word	0xfffffffd
	.align		4
        /*0018*/ 	.word	0x00000000
	.align		4
        /*001c*/ 	.word	0xfffffffc


//--------------------- .text.triton_poi_fused_convolution_leaky_relu_3 --------------------------
	.section	.text.triton_poi_fused_convolution_leaky_relu_3,"ax",@progbits
	.align	128
        .global         triton_poi_fused_convolution_leaky_relu_3
        .type           triton_poi_fused_convolution_leaky_relu_3,@function
        .size           triton_poi_fused_convolution_leaky_relu_3,(.L_x_1 - triton_poi_fused_convolution_leaky_relu_3)
        .other          triton_poi_fused_convolution_leaky_relu_3,@"STO_CUDA_ENTRY STV_DEFAULT"
triton_poi_fused_convolution_leaky_relu_3:
.text.triton_poi_fused_convolution_leaky_relu_3:
[----:B------:R-:W-:Y:S01]  /*0000*/  LDC R1, c[0x0][0x28] ;  /* 0x00000a00ff017b82 */ /* 0x000fe20000000800 */
[----:B------:R-:W1:Y:S07]  /*0010*/  S2R R0, SR_TID.X ;  /* 0x0000000000007919 */ /* 0x000e6e0000002100 */
[----:B------:R-:W2:Y:S01]  /*0020*/  LDC.64 R4, c[0x0][0x218] ;  /* 0x00008600ff047b82 */ /* 0x000ea20000000a00 */
[----:B------:R-:W-:Y:S01]  /*0030*/  ULDC.64 UR4, c[0x0][0x208] ;  /* 0x0000820000047ab9 */ /* 0x000fe20000000a00 */
[----:B------:R-:W3:Y:S06]  /*0040*/  S2R R7, SR_CTAID.X ;  /* 0x0000000000077919 */ /* 0x000eec0000002500 */
[----:B------:R-:W4:Y:S01]  /*0050*/  LDC.64 R2, c[0x0][0x210] ;  /* 0x00008400ff027b82 */ /* 0x000f220000000a00 */
[----:B-1----:R-:W-:Y:S01]  /*0060*/  IMAD.SHL.U32 R0, R0, 0x2, RZ ;  /* 0x0000000200007824 */ /* 0x002fe200078e00ff */
[----:B---3--:R-:W-:-:S04]  /*0070*/  SHF.R.S32.HI R6, RZ, 0x17, R7 ;  /* 0x00000017ff067819 */ /* 0x008fc80000011407 */
[----:B------:R-:W-:Y:S02]  /*0080*/  LOP3.LUT R0, R0, 0xfe, RZ, 0xc0, !PT ;  /* 0x000000fe00007812 */ /* 0x000fe400078ec0ff */
[----:B------:R-:W-:-:S03]  /*0090*/  SGXT R6, R6, 0x1 ;  /* 0x000000010606781a */ /* 0x000fc60000000200 */
[----:B------:R-:W-:-:S04]  /*00a0*/  IMAD R7, R7, 0x100, R0 ;  /* 0x0000010007077824 */ /* 0x000fc800078e0200 */
[----:B----4-:R-:W-:Y:S01]  /*00b0*/  IMAD.WIDE R2, R7, 0x4, R2 ;  /* 0x0000000407027825 */ /* 0x010fe200078e0202 */
[----:B------:R-:W-:-:S04]  /*00c0*/  LEA.HI R6, R6, R7, RZ, 0x4 ;  /* 0x0000000706067211 */ /* 0x000fc800078f20ff */
[--C-:B------:R-:W-:Y:S02]  /*00d0*/  SHF.R.S32.HI R0, RZ, 0x4, R6.reuse ;  /* 0x00000004ff007819 */ /* 0x100fe40000011406 */
[----:B------:R-:W-:Y:S02]  /*00e0*/  SHF.R.S32.HI R9, RZ, 0x1f, R6 ;  /* 0x0000001fff097819 */ /* 0x000fe40000011406 */
[----:B------:R-:W3:Y:S02]  /*00f0*/  LDG.E.64 R6, desc[UR4][R2.64] ;  /* 0x0000000402067981 */ /* 0x000ee4000c1e1b00 */
[----:B------:R-:W-:-:S04]  /*0100*/  LEA.HI R9, R9, R0, RZ, 0x6 ;  /* 0x0000000009097211 */ /* 0x000fc800078f30ff */
[----:B------:R-:W-:-:S05]  /*0110*/  LOP3.LUT R9, R9, 0xffffffc0, RZ, 0xc0, !PT ;  /* 0xffffffc009097812 */ /* 0x000fca00078ec0ff */
[----:B------:R-:W-:-:S04]  /*0120*/  IMAD.IADD R9, R0, 0x1, -R9 ;  /* 0x0000000100097824 */ /* 0x000fc800078e0a09 */
[----:B--2---:R-:W-:-:S06]  /*0130*/  IMAD.WIDE R4, R9, 0x4, R4 ;  /* 0x0000000409047825 */ /* 0x004fcc00078e0204 */
[----:B------:R-:W3:Y:S02]  /*0140*/  LDG.E.EL R4, desc[UR4][R4.64] ;  /* 0x0000000404047981 */ /* 0x000ee4000c2e1900 */
[CC--:B---3--:R-:W-:Y:S02]  /*0150*/  FSETP.GT.AND P0, PT, R6.reuse, -R4.reuse, PT ;  /* 0x800000040600720b */ /* 0x0c8fe40003f04000 */
[C---:B------:R-:W-:Y:S01]  /*0160*/  FSETP.GT.AND P1, PT, R7.reuse, -R4, PT ;  /* 0x800000040700720b */ /* 0x040fe20003f24000 */
[--C-:B------:R-:W-:Y:S01]  /*0170*/  FADD R6, R6, R4.reuse ;  /* 0x0000000406067221 */ /* 0x100fe20000000000 */
[----:B------:R-:W-:-:S09]  /*0180*/  FADD R7, R7, R4 ;  /* 0x0000000407077221 */ /* 0x000fd20000000000 */
[----:B------:R-:W-:Y:S02]  /*0190*/  @!P0 FMUL R6, R6, 0.10000000149011611938 ;  /* 0x3dcccccd06068820 */ /* 0x000fe40000400000 */
[----:B------:R-:W-:-:S05]  /*01a0*/  @!P1 FMUL R7, R7, 0.10000000149011611938 ;  /* 0x3dcccccd07079820 */ /* 0x000fca0000400000 */
[----:B------:R-:W-:Y:S01]  /*01b0*/  STG.E.64 desc[UR4][R2.64], R6 ;  /* 0x0000000602007986 */ /* 0x000fe2000c101b04 */
[----:B------:R-:W-:Y:S05]  /*01c0*/  EXIT ;  /* 0x000000000000794d */ /* 0x000fea0003800000 */
.L_x_0:
[----:B------:R-:W-:-:S00]  /*01d0*/  BRA `(.L_x_0) ;  /* 0xfffffffc00fc7947 */ /* 0x000fc0000383ffff */
[----:B------:R-:W-:-:S00]  /*01e0*/  NOP ;  /* 0x0000000000007918 */ /* 0x000fc00000000000 */
        /* <DEDUP_REMOVED lines=9> */
.L_x_1:


//--------------------- .nv.constant0.triton_poi_fused_convolution_leaky_relu_3 --------------------------
	.section	.nv.constant0.triton_poi_fused_convolution_leaky_relu_3,"a",@progbits
	.sectionflags	@""
	.align	4
.nv.constant0.triton_poi_fused_convolution_leaky_relu_3:
	.zero		548
